//
// Generated by NVIDIA NVVM Compiler
//
// Compiler Build ID: CL-36424714
// Cuda compilation tools, release 13.0, V13.0.88
// Based on NVVM 20.0.0
//

.version 9.0
.target sm_100
.address_size 64

	// .globl	_Z13overlayKernelP6uchar4S0_ii

.visible .entry _Z13overlayKernelP6uchar4S0_ii(
	.param .u64 .ptr .align 1 _Z13overlayKernelP6uchar4S0_ii_param_0,
	.param .u64 .ptr .align 1 _Z13overlayKernelP6uchar4S0_ii_param_1,
	.param .u32 _Z13overlayKernelP6uchar4S0_ii_param_2,
	.param .u32 _Z13overlayKernelP6uchar4S0_ii_param_3
)
{
	.reg .pred 	%p<4>;
	.reg .b16 	%rs<17>;
	.reg .b32 	%r<26>;
	.reg .b32 	%f<17>;
	.reg .b64 	%rd<8>;

	ld.param.u64 	%rd1, [_Z13overlayKernelP6uchar4S0_ii_param_0];
	ld.param.u64 	%rd2, [_Z13overlayKernelP6uchar4S0_ii_param_1];
	ld.param.u32 	%r2, [_Z13overlayKernelP6uchar4S0_ii_param_2];
	ld.param.u32 	%r3, [_Z13overlayKernelP6uchar4S0_ii_param_3];
	mov.u32 	%r5, %ctaid.x;
	mov.u32 	%r6, %ntid.x;
	mov.u32 	%r7, %tid.x;
	mad.lo.s32 	%r8, %r5, %r6, %r7;
	mov.u32 	%r9, %ctaid.y;
	mov.u32 	%r10, %ntid.y;
	mov.u32 	%r11, %tid.y;
	mad.lo.s32 	%r12, %r9, %r10, %r11;
	mad.lo.s32 	%r1, %r2, %r12, %r8;
	setp.ge.s32 	%p1, %r8, %r2;
	setp.ge.s32 	%p2, %r12, %r3;
	or.pred  	%p3, %p1, %p2;
	@%p3 bra 	$L__BB0_2;
	cvta.to.global.u64 	%rd3, %rd1;
	cvta.to.global.u64 	%rd4, %rd2;
	mul.wide.s32 	%rd5, %r1, 4;
	add.s64 	%rd6, %rd3, %rd5;
	.pragma "used_bytes_mask 7";
	ld.global.u32 	%r14, [%rd6];
	bfe.u32 	%r15, %r14, 0, 8;
	cvt.u16.u32 	%rs1, %r15;
	and.b16  	%rs2, %rs1, 255;
	bfe.u32 	%r16, %r14, 8, 8;
	cvt.u16.u32 	%rs3, %r16;
	and.b16  	%rs4, %rs3, 255;
	bfe.u32 	%r17, %r14, 16, 8;
	cvt.u16.u32 	%rs5, %r17;
	and.b16  	%rs6, %rs5, 255;
	add.s64 	%rd7, %rd4, %rd5;
	ld.global.u32 	%r18, [%rd7];
	bfe.u32 	%r19, %r18, 0, 8;
	cvt.u16.u32 	%rs7, %r19;
	and.b16  	%rs8, %rs7, 255;
	bfe.u32 	%r20, %r18, 8, 8;
	cvt.u16.u32 	%rs9, %r20;
	and.b16  	%rs10, %rs9, 255;
	bfe.u32 	%r21, %r18, 16, 8;
	cvt.u16.u32 	%rs11, %r21;
	and.b16  	%rs12, %rs11, 255;
	bfe.u32 	%r22, %r18, 24, 8;
	cvt.u16.u32 	%rs13, %r22;
	and.b16  	%rs14, %rs13, 255;
	cvt.rn.f32.u16 	%f1, %rs14;
	div.rn.f32 	%f2, %f1, 0f437F0000;
	mov.f32 	%f3, 0f3F800000;
	sub.f32 	%f4, %f3, %f2;
	cvt.rn.f32.u16 	%f5, %rs2;
	mul.f32 	%f6, %f4, %f5;
	cvt.rn.f32.u16 	%f7, %rs8;
	fma.rn.f32 	%f8, %f2, %f7, %f6;
	cvt.rzi.u32.f32 	%r23, %f8;
	cvt.u16.u32 	%rs15, %r23;
	cvt.rn.f32.u16 	%f9, %rs4;
	mul.f32 	%f10, %f4, %f9;
	cvt.rn.f32.u16 	%f11, %rs10;
	fma.rn.f32 	%f12, %f2, %f11, %f10;
	cvt.rzi.u32.f32 	%r24, %f12;
	cvt.u16.u32 	%rs16, %r24;
	cvt.rn.f32.u16 	%f13, %rs6;
	mul.f32 	%f14, %f4, %f13;
	cvt.rn.f32.u16 	%f15, %rs12;
	fma.rn.f32 	%f16, %f2, %f15, %f14;
	cvt.rzi.u32.f32 	%r25, %f16;
	st.global.v2.u8 	[%rd6], {%rs15, %rs16};
	st.global.u8 	[%rd6+2], %r25;
$L__BB0_2:
	ret;

}


// ===== COMPILED SASS (sm_100) =====

	.target	sm_100

	.elftype	@"ET_EXEC"


//--------------------- .note.nv.tkinfo           --------------------------
	.section	.note.nv.tkinfo,"",@"SHT_NOTE"
	.sectionflags	@"SHF_NOTE_NV_TKINFO"
	.tkinfo
        /*0018*/ 	.word	0x00000002
        /*0030*/ 	.string	""
        /*0030*/ 	.string	"ptxas"
        /*0030*/ 	.string	"Cuda compilation tools, release 13.0, V13.0.88"
        /*0030*/ 	.string	"Build cuda_13.0.r13.0/compiler.36424714_0"
        /*0030*/ 	.string	"-arch sm_100 -m 64 "



//--------------------- .note.nv.cuinfo           --------------------------
	.section	.note.nv.cuinfo,"",@"SHT_NOTE"
	.sectionflags	@"SHF_NOTE_NV_CUINFO"
        /*0018*/ 	.short	0x0002
        /*001a*/ 	.short	0x0064
        /*001c*/ 	.short	0x0082
	.zero		2


//--------------------- .nv.info                  --------------------------
	.section	.nv.info,"",@"SHT_CUDA_INFO"
	.align	4


	//----- nvinfo : EIATTR_REGCOUNT
	.align		4
        /*0000*/ 	.byte	0x04, 0x2f
        /*0002*/ 	.short	(.L_1 - .L_0)
	.align		4
.L_0:
        /*0004*/ 	.word	index@(_Z13overlayKernelP6uchar4S0_ii)
        /*0008*/ 	.word	0x00000014


	//----- nvinfo : EIATTR_FRAME_SIZE
	.align		4
.L_1:
        /*000c*/ 	.byte	0x04, 0x11
        /*000e*/ 	.short	(.L_3 - .L_2)
	.align		4
.L_2:
        /*0010*/ 	.word	index@($__internal_0_$__cuda_sm3x_div_rn_noftz_f32_slowpath)
        /*0014*/ 	.word	0x00000000


	//----- nvinfo : EIATTR_FRAME_SIZE
	.align		4
.L_3:
        /*0018*/ 	.byte	0x04, 0x11
        /*001a*/ 	.short	(.L_5 - .L_4)
	.align		4
.L_4:
        /*001c*/ 	.word	index@(_Z13overlayKernelP6uchar4S0_ii)
        /*0020*/ 	.word	0x00000000


	//----- nvinfo : EIATTR_MIN_STACK_SIZE
	.align		4
.L_5:
        /*0024*/ 	.byte	0x04, 0x12
        /*0026*/ 	.short	(.L_7 - .L_6)
	.align		4
.L_6:
        /*0028*/ 	.word	index@(_Z13overlayKernelP6uchar4S0_ii)
        /*002c*/ 	.word	0x00000000
.L_7:


//--------------------- .nv.compat                --------------------------
	.section	.nv.compat,"",@"SHT_CUDA_COMPAT_INFO"
	.align	4
        /*0000*/ 	.byte	0x02, 0x09, 0x00, 0x00, 0x02, 0x02, 0x01, 0x00, 0x02, 0x05, 0x05, 0x00, 0x03, 0x07, 0x01, 0x01
        /*0010*/ 	.byte	0x02, 0x03, 0x00, 0x00, 0x02, 0x06, 0x01, 0x00, 0x04, 0x0b, 0x08, 0x00, 0x01, 0x00, 0x00, 0x00
        /*0020*/ 	.byte	0x00, 0x00, 0x00, 0x00


//--------------------- .nv.info._Z13overlayKernelP6uchar4S0_ii --------------------------
	.section	.nv.info._Z13overlayKernelP6uchar4S0_ii,"",@"SHT_CUDA_INFO"
	.sectionflags	@""
	.align	4


	//----- nvinfo : EIATTR_CUDA_API_VERSION
	.align		4
        /*0000*/ 	.byte	0x04, 0x37
        /*0002*/ 	.short	(.L_9 - .L_8)
.L_8:
        /*0004*/ 	.word	0x00000082


	//----- nvinfo : EIATTR_KPARAM_INFO
	.align		4
.L_9:
        /*0008*/ 	.byte	0x04, 0x17
        /*000a*/ 	.short	(.L_11 - .L_10)
.L_10:
        /*000c*/ 	.word	0x00000000
        /*0010*/ 	.short	0x0003
        /*0012*/ 	.short	0x0014
        /*0014*/ 	.byte	0x00, 0xf0, 0x11, 0x00


	//----- nvinfo : EIATTR_KPARAM_INFO
	.align		4
.L_11:
        /*0018*/ 	.byte	0x04, 0x17
        /*001a*/ 	.short	(.L_13 - .L_12)
.L_12:
        /*001c*/ 	.word	0x00000000
        /*0020*/ 	.short	0x0002
        /*0022*/ 	.short	0x0010
        /*0024*/ 	.byte	0x00, 0xf0, 0x11, 0x00


	//----- nvinfo : EIATTR_KPARAM_INFO
	.align		4
.L_13:
        /*0028*/ 	.byte	0x04, 0x17
        /*002a*/ 	.short	(.L_15 - .L_14)
.L_14:
        /*002c*/ 	.word	0x00000000
        /*0030*/ 	.short	0x0001
        /*0032*/ 	.short	0x0008
        /*0034*/ 	.byte	0x00, 0xf5, 0x21, 0x00


	//----- nvinfo : EIATTR_KPARAM_INFO
	.align		4
.L_15:
        /*0038*/ 	.byte	0x04, 0x17
        /*003a*/ 	.short	(.L_17 - .L_16)
.L_16:
        /*003c*/ 	.word	0x00000000
        /*0040*/ 	.short	0x0000
        /*0042*/ 	.short	0x0000
        /*0044*/ 	.byte	0x00, 0xf5, 0x21, 0x00


	//----- nvinfo : EIATTR_SPARSE_MMA_MASK
	.align		4
.L_17:
        /*0048*/ 	.byte	0x03, 0x50
        /*004a*/ 	.short	0x0000


	//----- nvinfo : EIATTR_MAXREG_COUNT
	.align		4
        /*004c*/ 	.byte	0x03, 0x1b
        /*004e*/ 	.short	0x00ff


	//----- nvinfo : EIATTR_MERCURY_ISA_VERSION
	.align		4
        /*0050*/ 	.byte	0x03, 0x5f
        /*0052*/ 	.short	0x0101


	//----- nvinfo : EIATTR_UNUSED_LOAD_BYTE_OFFSET
	.align		4
        /*0054*/ 	.byte	0x04, 0x44
        /*0056*/ 	.short	(.L_19 - .L_18)


	//   ....[0]....
.L_18:
        /*0058*/ 	.word	0x00000140
        /*005c*/ 	.word	0x00000007


	//----- nvinfo : EIATTR_VRC_CTA_INIT_COUNT
	.align		4
.L_19:
        /*0060*/ 	.byte	0x02, 0x4a
	.zero		1
	.zero		1


	//----- nvinfo : EIATTR_EXIT_INSTR_OFFSETS
	.align		4
        /*0064*/ 	.byte	0x04, 0x1c
        /*0066*/ 	.short	(.L_21 - .L_20)


	//   ....[0]....
.L_20:
        /*0068*/ 	.word	0x000000d0


	//   ....[1]....
        /*006c*/ 	.word	0x000003e0


	//----- nvinfo : EIATTR_CRS_STACK_SIZE
	.align		4
.L_21:
        /*0070*/ 	.byte	0x04, 0x1e
        /*0072*/ 	.short	(.L_23 - .L_22)
.L_22:
        /*0074*/ 	.word	0x00000000


	//----- nvinfo : EIATTR_CBANK_PARAM_SIZE
	.align		4
.L_23:
        /*0078*/ 	.byte	0x03, 0x19
        /*007a*/ 	.short	0x0018


	//----- nvinfo : EIATTR_PARAM_CBANK
	.align		4
        /*007c*/ 	.byte	0x04, 0x0a
        /*007e*/ 	.short	(.L_25 - .L_24)
	.align		4
.L_24:
        /*0080*/ 	.word	index@(.nv.constant0._Z13overlayKernelP6uchar4S0_ii)
        /*0084*/ 	.short	0x0380
        /*0086*/ 	.short	0x0018


	//----- nvinfo : EIATTR_SW_WAR
	.align		4
.L_25:
        /*0088*/ 	.byte	0x04, 0x36
        /*008a*/ 	.short	(.L_27 - .L_26)
.L_26:
        /*008c*/ 	.word	0x00000008
.L_27:


//--------------------- .nv.callgraph             --------------------------
	.section	.nv.callgraph,"",@"SHT_CUDA_CALLGRAPH"
	.align	4
	.sectionentsize	8
	.align		4
        /*0000*/ 	.word	0x00000000
	.align		4
        /*0004*/ 	.word	0xffffffff
	.align		4
        /*0008*/ 	.word	0x00000000
	.align		4
        /*000c*/ 	.word	0xfffffffe
	.align		4
        /*0010*/ 	.word	0x00000000
	.align		4
        /*0014*/ 	.word	0xfffffffd
	.align		4
        /*0018*/ 	.word	0x00000000
	.align		4
        /*001c*/ 	.word	0xfffffffc


//--------------------- .text._Z13overlayKernelP6uchar4S0_ii --------------------------
	.section	.text._Z13overlayKernelP6uchar4S0_ii,"ax",@progbits
	.align	128
        .global         _Z13overlayKernelP6uchar4S0_ii
        .type           _Z13overlayKernelP6uchar4S0_ii,@function
        .size           _Z13overlayKernelP6uchar4S0_ii,(.L_x_15 - _Z13overlayKernelP6uchar4S0_ii)
        .other          _Z13overlayKernelP6uchar4S0_ii,@"STO_CUDA_ENTRY STV_DEFAULT"
_Z13overlayKernelP6uchar4S0_ii:
.text._Z13overlayKernelP6uchar4S0_ii:
[----:B------:R-:W-:Y:S01]  /*0000*/  LDC R1, c[0x0][0x37c] ;  /* 0x0000df00ff017b82 */ /* 0x000fe20000000800 */
[----:B------:R-:W0:Y:S07]  /*0010*/  S2R R2, SR_TID.Y ;  /* 0x0000000000027919 */ /* 0x000e2e0000002200 */
[----:B------:R-:W1:Y:S01]  /*0020*/  LDC R0, c[0x0][0x360] ;  /* 0x0000d800ff007b82 */ /* 0x000e620000000800 */
[----:B------:R-:W2:Y:S01]  /*0030*/  LDCU.64 UR6, c[0x0][0x390] ;  /* 0x00007200ff0677ac */ /* 0x000ea20008000a00 */
[----:B------:R-:W1:Y:S06]  /*0040*/  S2R R5, SR_TID.X ;  /* 0x0000000000057919 */ /* 0x000e6c0000002100 */
[----:B------:R-:W0:Y:S08]  /*0050*/  S2UR UR5, SR_CTAID.Y ;  /* 0x00000000000579c3 */ /* 0x000e300000002600 */
[----:B------:R-:W0:Y:S08]  /*0060*/  LDC R3, c[0x0][0x364] ;  /* 0x0000d900ff037b82 */ /* 0x000e300000000800 */
[----:B------:R-:W1:Y:S01]  /*0070*/  S2UR UR4, SR_CTAID.X ;  /* 0x00000000000479c3 */ /* 0x000e620000002500 */
[----:B0-----:R-:W-:-:S05]  /*0080*/  IMAD R3, R3, UR5, R2 ;  /* 0x0000000503037c24 */ /* 0x001fca000f8e0202 */
[----:B--2---:R-:W-:Y:S01]  /*0090*/  ISETP.GE.AND P0, PT, R3, UR7, PT ;  /* 0x0000000703007c0c */ /* 0x004fe2000bf06270 */
[----:B-1----:R-:W-:-:S04]  /*00a0*/  IMAD R0, R0, UR4, R5 ;  /* 0x0000000400007c24 */ /* 0x002fc8000f8e0205 */
[----:B------:R-:W-:Y:S01]  /*00b0*/  IMAD R7, R3, UR6, R0 ;  /* 0x0000000603077c24 */ /* 0x000fe2000f8e0200 */
[----:B------:R-:W-:-:S13]  /*00c0*/  ISETP.GE.OR P0, PT, R0, UR6, P0 ;  /* 0x0000000600007c0c */ /* 0x000fda0008706670 */
[----:B------:R-:W-:Y:S05]  /*00d0*/  @P0 EXIT ;  /* 0x000000000000094d */ /* 0x000fea0003800000 */
[----:B------:R-:W0:Y:S01]  /*00e0*/  LDC.64 R4, c[0x0][0x388] ;  /* 0x0000e200ff047b82 */ /* 0x000e220000000a00 */
[----:B------:R-:W1:Y:S07]  /*00f0*/  LDCU.64 UR6, c[0x0][0x358] ;  /* 0x00006b00ff0677ac */ /* 0x000e6e0008000a00 */
[----:B------:R-:W2:Y:S01]  /*0100*/  LDC.64 R2, c[0x0][0x380] ;  /* 0x0000e000ff027b82 */ /* 0x000ea20000000a00 */
[----:B0-----:R-:W-:-:S06]  /*0110*/  IMAD.WIDE R4, R7, 0x4, R4 ;  /* 0x0000000407047825 */ /* 0x001fcc00078e0204 */
[----:B-1----:R-:W3:Y:S01]  /*0120*/  LDG.E R4, desc[UR6][R4.64] ;  /* 0x0000000604047981 */ /* 0x002ee2000c1e1900 */
[----:B--2---:R-:W-:-:S05]  /*0130*/  IMAD.WIDE R2, R7, 0x4, R2 ;  /* 0x0000000407027825 */ /* 0x004fca00078e0202 */
[----:B------:R-:W2:Y:S01]  /*0140*/  LDG.E R10, desc[UR6][R2.64] ;  /* 0x00000006020a7981 */ /* 0x000ea2000c1e1900 */
[----:B------:R-:W-:Y:S01]  /*0150*/  IMAD.MOV.U32 R7, RZ, RZ, 0x3b808081 ;  /* 0x3b808081ff077424 */ /* 0x000fe200078e00ff */
[----:B------:R-:W-:Y:S01]  /*0160*/  BSSY.RECONVERGENT B1, `(.L_x_0) ;  /* 0x0000014000017945 */ /* 0x000fe20003800200 */
[----:B------:R-:W-:-:S04]  /*0170*/  IMAD.MOV.U32 R6, RZ, RZ, 0x437f0000 ;  /* 0x437f0000ff067424 */ /* 0x000fc800078e00ff */
[----:B------:R-:W-:-:S04]  /*0180*/  FFMA R6, R7, -R6, 1 ;  /* 0x3f80000007067423 */ /* 0x000fc80000000806 */
[----:B------:R-:W-:Y:S01]  /*0190*/  FFMA R7, R6, R7, 0.0039215688593685626984 ;  /* 0x3b80808106077423 */ /* 0x000fe20000000007 */
[----:B---3--:R-:W-:-:S04]  /*01a0*/  PRMT R0, R4, 0x7773, RZ ;  /* 0x0000777304007816 */ /* 0x008fc800000000ff */
[----:B------:R-:W-:Y:S02]  /*01b0*/  I2FP.F32.U32 R0, R0 ;  /* 0x0000000000007245 */ /* 0x000fe40000201000 */
[----:B--2---:R-:W-:Y:S02]  /*01c0*/  PRMT R9, R10, 0x7770, RZ ;  /* 0x000077700a097816 */ /* 0x004fe400000000ff */
[----:B------:R-:W0:Y:S01]  /*01d0*/  FCHK P0, R0, 255 ;  /* 0x437f000000007902 */ /* 0x000e220000000000 */
[----:B------:R-:W-:Y:S01]  /*01e0*/  FFMA R6, R0, R7, RZ ;  /* 0x0000000700067223 */ /* 0x000fe200000000ff */
[----:B------:R-:W-:-:S03]  /*01f0*/  PRMT R5, R10, 0x7772, RZ ;  /* 0x000077720a057816 */ /* 0x000fc600000000ff */
[----:B------:R-:W-:-:S04]  /*0200*/  FFMA R8, R6, -255, R0 ;  /* 0xc37f000006087823 */ /* 0x000fc80000000000 */
[----:B------:R-:W-:Y:S01]  /*0210*/  FFMA R11, R7, R8, R6 ;  /* 0x00000008070b7223 */ /* 0x000fe20000000006 */
[C---:B------:R-:W-:Y:S02]  /*0220*/  PRMT R8, R4.reuse, 0x7770, RZ ;  /* 0x0000777004087816 */ /* 0x040fe400000000ff */
[C---:B------:R-:W-:Y:S02]  /*0230*/  PRMT R6, R4.reuse, 0x7771, RZ ;  /* 0x0000777104067816 */ /* 0x040fe400000000ff */
[----:B------:R-:W-:Y:S02]  /*0240*/  PRMT R4, R4, 0x7772, RZ ;  /* 0x0000777204047816 */ /* 0x000fe400000000ff */
[----:B------:R-:W-:Y:S01]  /*0250*/  PRMT R7, R10, 0x7771, RZ ;  /* 0x000077710a077816 */ /* 0x000fe200000000ff */
[----:B0-----:R-:W-:Y:S06]  /*0260*/  @!P0 BRA `(.L_x_1) ;  /* 0x00000000000c8947 */ /* 0x001fec0003800000 */
[----:B------:R-:W-:-:S07]  /*0270*/  MOV R10, 0x290 ;  /* 0x00000290000a7802 */ /* 0x000fce0000000f00 */
[----:B------:R-:W-:Y:S05]  /*0280*/  CALL.REL.NOINC `($__internal_0_$__cuda_sm3x_div_rn_noftz_f32_slowpath) ;  /* 0x0000000000587944 */ /* 0x000fea0003c00000 */
[----:B------:R-:W-:-:S07]  /*0290*/  IMAD.MOV.U32 R11, RZ, RZ, R0 ;  /* 0x000000ffff0b7224 */ /* 0x000fce00078e0000 */
.L_x_1:
[----:B------:R-:W-:Y:S05]  /*02a0*/  BSYNC.RECONVERGENT B1 ;  /* 0x0000000000017941 */ /* 0x000fea0003800200 */
.L_x_0:
[----:B------:R-:W-:Y:S01]  /*02b0*/  I2FP.F32.U32 R9, R9 ;  /* 0x0000000900097245 */ /* 0x000fe20000201000 */
[----:B------:R-:W-:Y:S01]  /*02c0*/  FADD R0, -R11, 1 ;  /* 0x3f8000000b007421 */ /* 0x000fe20000000100 */
[----:B------:R-:W-:Y:S02]  /*02d0*/  I2FP.F32.U32 R7, R7 ;  /* 0x0000000700077245 */ /* 0x000fe40000201000 */
[----:B------:R-:W-:Y:S01]  /*02e0*/  I2FP.F32.U32 R13, R8 ;  /* 0x00000008000d7245 */ /* 0x000fe20000201000 */
[C---:B------:R-:W-:Y:S01]  /*02f0*/  FMUL R8, R0.reuse, R9 ;  /* 0x0000000900087220 */ /* 0x040fe20000400000 */
[----:B------:R-:W-:Y:S01]  /*0300*/  I2FP.F32.U32 R9, R6 ;  /* 0x0000000600097245 */ /* 0x000fe20000201000 */
[----:B------:R-:W-:Y:S01]  /*0310*/  FMUL R6, R0, R7 ;  /* 0x0000000700067220 */ /* 0x000fe20000400000 */
[----:B------:R-:W-:Y:S01]  /*0320*/  I2FP.F32.U32 R5, R5 ;  /* 0x0000000500057245 */ /* 0x000fe20000201000 */
[-C--:B------:R-:W-:Y:S01]  /*0330*/  FFMA R8, R13, R11.reuse, R8 ;  /* 0x0000000b0d087223 */ /* 0x080fe20000000008 */
[----:B------:R-:W-:Y:S01]  /*0340*/  I2FP.F32.U32 R7, R4 ;  /* 0x0000000400077245 */ /* 0x000fe20000201000 */
[----:B------:R-:W-:-:S02]  /*0350*/  FFMA R6, R9, R11, R6 ;  /* 0x0000000b09067223 */ /* 0x000fc40000000006 */
[----:B------:R-:W-:Y:S02]  /*0360*/  FMUL R0, R0, R5 ;  /* 0x0000000500007220 */ /* 0x000fe40000400000 */
[----:B------:R-:W-:Y:S02]  /*0370*/  F2I.U32.TRUNC.NTZ R8, R8 ;  /* 0x0000000800087305 */ /* 0x000fe4000020f000 */
[----:B------:R-:W-:-:S06]  /*0380*/  FFMA R0, R7, R11, R0 ;  /* 0x0000000b07007223 */ /* 0x000fcc0000000000 */
[----:B------:R-:W0:Y:S08]  /*0390*/  F2I.U32.TRUNC.NTZ R5, R6 ;  /* 0x0000000600057305 */ /* 0x000e30000020f000 */
[----:B------:R-:W1:Y:S01]  /*03a0*/  F2I.U32.TRUNC.NTZ R7, R0 ;  /* 0x0000000000077305 */ /* 0x000e62000020f000 */
[----:B0-----:R-:W-:-:S05]  /*03b0*/  PRMT R5, R5, 0x7604, R8 ;  /* 0x0000760405057816 */ /* 0x001fca0000000008 */
[----:B------:R-:W-:Y:S04]  /*03c0*/  STG.E.U16 desc[UR6][R2.64], R5 ;  /* 0x0000000502007986 */ /* 0x000fe8000c101506 */
[----:B-1----:R-:W-:Y:S01]  /*03d0*/  STG.E.U8 desc[UR6][R2.64+0x2], R7 ;  /* 0x0000020702007986 */ /* 0x002fe2000c101106 */
[----:B------:R-:W-:Y:S05]  /*03e0*/  EXIT ;  /* 0x000000000000794d */ /* 0x000fea0003800000 */
        .weak           $__internal_0_$__cuda_sm3x_div_rn_noftz_f32_slowpath
        .type           $__internal_0_$__cuda_sm3x_div_rn_noftz_f32_slowpath,@function
        .size           $__internal_0_$__cuda_sm3x_div_rn_noftz_f32_slowpath,(.L_x_15 - $__internal_0_$__cuda_sm3x_div_rn_noftz_f32_slowpath)
$__internal_0_$__cuda_sm3x_div_rn_noftz_f32_slowpath:
[--C-:B------:R-:W-:Y:S01]  /*03f0*/  SHF.R.U32.HI R11, RZ, 0x17, R0.reuse ;  /* 0x00000017ff0b7819 */ /* 0x100fe20000011600 */
[----:B------:R-:W-:Y:S04]  /*0400*/  BSSY.RECONVERGENT B0, `(.L_x_2) ;  /* 0x000005c000007945 */ /* 0x000fe80003800200 */
[----:B------:R-:W-:Y:S01]  /*0410*/  BSSY.RELIABLE B2, `(.L_x_3) ;  /* 0x000001a000027945 */ /* 0x000fe20003800100 */
[----:B------:R-:W-:Y:S01]  /*0420*/  IMAD.MOV.U32 R12, RZ, RZ, R0 ;  /* 0x000000ffff0c7224 */ /* 0x000fe200078e0000 */
[----:B------:R-:W-:-:S05]  /*0430*/  LOP3.LUT R11, R11, 0xff, RZ, 0xc0, !PT ;  /* 0x000000ff0b0b7812 */ /* 0x000fca00078ec0ff */
[----:B------:R-:W-:-:S05]  /*0440*/  VIADD R14, R11, 0xffffffff ;  /* 0xffffffff0b0e7836 */ /* 0x000fca0000000000 */
[----:B------:R-:W-:-:S13]  /*0450*/  ISETP.GT.U32.OR P0, PT, R14, 0xfd, !PT ;  /* 0x000000fd0e00780c */ /* 0x000fda0007f04470 */
[----:B------:R-:W-:Y:S01]  /*0460*/  @!P0 IMAD.MOV.U32 R13, RZ, RZ, RZ ;  /* 0x000000ffff0d8224 */ /* 0x000fe200078e00ff */
[----:B------:R-:W-:Y:S06]  /*0470*/  @!P0 BRA `(.L_x_4) ;  /* 0x00000000004c8947 */ /* 0x000fec0003800000 */
[----:B------:R-:W-:-:S13]  /*0480*/  FSETP.GTU.FTZ.AND P0, PT, |R0|, +INF , PT ;  /* 0x7f8000000000780b */ /* 0x000fda0003f1c200 */
[----:B------:R-:W-:Y:S05]  /*0490*/  @P0 BREAK.RELIABLE B2 ;  /* 0x0000000000020942 */ /* 0x000fea0003800100 */
[----:B------:R-:W-:Y:S05]  /*04a0*/  @P0 BRA `(.L_x_5) ;  /* 0x0000000400400947 */ /* 0x000fea0003800000 */
[----:B------:R-:W-:-:S05]  /*04b0*/  IMAD.MOV.U32 R13, RZ, RZ, 0x437f0000 ;  /* 0x437f0000ff0d7424 */ /* 0x000fca00078e00ff */
[----:B------:R-:W-:-:S13]  /*04c0*/  LOP3.LUT P0, RZ, R13, 0x7fffffff, R12, 0xc8, !PT ;  /* 0x7fffffff0dff7812 */ /* 0x000fda000780c80c */
[----:B------:R-:W-:Y:S05]  /*04d0*/  @!P0 BREAK.RELIABLE B2 ;  /* 0x0000000000028942 */ /* 0x000fea0003800100 */
[----:B------:R-:W-:Y:S05]  /*04e0*/  @!P0 BRA `(.L_x_6) ;  /* 0x0000000400288947 */ /* 0x000fea0003800000 */
[----:B------:R-:W-:-:S13]  /*04f0*/  LOP3.LUT P0, RZ, R12, 0x7fffffff, RZ, 0xc0, !PT ;  /* 0x7fffffff0cff7812 */ /* 0x000fda000780c0ff */
[----:B------:R-:W-:Y:S05]  /*0500*/  @!P0 BREAK.RELIABLE B2 ;  /* 0x0000000000028942 */ /* 0x000fea0003800100 */
[----:B------:R-:W-:Y:S05]  /*0510*/  @!P0 BRA `(.L_x_7) ;  /* 0x0000000400148947 */ /* 0x000fea0003800000 */
[----:B------:R-:W-:Y:S02]  /*0520*/  FSETP.NEU.FTZ.AND P0, PT, |R0|, +INF , PT ;  /* 0x7f8000000000780b */ /* 0x000fe40003f1d200 */
[----:B------:R-:W-:-:S04]  /*0530*/  LOP3.LUT P1, RZ, R13, 0x7fffffff, RZ, 0xc0, !PT ;  /* 0x7fffffff0dff7812 */ /* 0x000fc8000782c0ff */
[----:B------:R-:W-:-:S13]  /*0540*/  PLOP3.LUT P0, PT, P0, P1, PT, 0x2f, 0xf2 ;  /* 0x0000000000f2781c */ /* 0x000fda0000702577 */
[----:B------:R-:W-:Y:S05]  /*0550*/  @P0 BREAK.RELIABLE B2 ;  /* 0x0000000000020942 */ /* 0x000fea0003800100 */
[----:B------:R-:W-:Y:S05]  /*0560*/  @P0 BRA `(.L_x_8) ;  /* 0x0000000000f40947 */ /* 0x000fea0003800000 */
[----:B------:R-:W-:-:S13]  /*0570*/  ISETP.GE.AND P0, PT, R14, RZ, PT ;  /* 0x000000ff0e00720c */ /* 0x000fda0003f06270 */
[----:B------:R-:W-:Y:S02]  /*0580*/  @P0 IMAD.MOV.U32 R13, RZ, RZ, RZ ;  /* 0x000000ffff0d0224 */ /* 0x000fe400078e00ff */
[----:B------:R-:W-:Y:S01]  /*0590*/  @!P0 FFMA R12, R0, 1.84467440737095516160e+19, RZ ;  /* 0x5f800000000c8823 */ /* 0x000fe200000000ff */
[----:B------:R-:W-:-:S07]  /*05a0*/  @!P0 IMAD.MOV.U32 R13, RZ, RZ, -0x40 ;  /* 0xffffffc0ff0d8424 */ /* 0x000fce00078e00ff */
.L_x_4:
[----:B------:R-:W-:Y:S05]  /*05b0*/  BSYNC.RELIABLE B2 ;  /* 0x0000000000027941 */ /* 0x000fea0003800100 */
.L_x_3:
[----:B------:R-:W-:Y:S01]  /*05c0*/  UMOV UR4, 0x437f0000 ;  /* 0x437f000000047882 */ /* 0x000fe20000000000 */
[----:B------:R-:W-:Y:S01]  /*05d0*/  VIADD R11, R11, 0xffffff81 ;  /* 0xffffff810b0b7836 */ /* 0x000fe20000000000 */
[----:B------:R-:W-:Y:S01]  /*05e0*/  UIADD3 UR4, UPT, UPT, UR4, -0x3800000, URZ ;  /* 0xfc80000004047890 */ /* 0x000fe2000fffe0ff */
[----:B------:R-:W-:Y:S02]  /*05f0*/  BSSY.RECONVERGENT B2, `(.L_x_9) ;  /* 0x0000033000027945 */ /* 0x000fe40003800200 */
[----:B------:R-:W-:Y:S01]  /*0600*/  IMAD R0, R11, -0x800000, R12 ;  /* 0xff8000000b007824 */ /* 0x000fe200078e020c */
[----:B------:R-:W-:Y:S02]  /*0610*/  IADD3 R13, PT, PT, R13, -0x7, R11 ;  /* 0xfffffff90d0d7810 */ /* 0x000fe40007ffe00b */
[----:B------:R-:W-:-:S03]  /*0620*/  FADD.FTZ R15, -RZ, -UR4 ;  /* 0x80000004ff0f7e21 */ /* 0x000fc60008010100 */
[----:B------:R-:W0:Y:S02]  /*0630*/  MUFU.RCP R14, UR4 ;  /* 0x00000004000e7d08 */ /* 0x000e240008001000 */
[----:B0-----:R-:W-:-:S04]  /*0640*/  FFMA R17, R14, R15, 1 ;  /* 0x3f8000000e117423 */ /* 0x001fc8000000000f */
[----:B------:R-:W-:-:S04]  /*0650*/  FFMA R17, R14, R17, R14 ;  /* 0x000000110e117223 */ /* 0x000fc8000000000e */
[----:B------:R-:W-:-:S04]  /*0660*/  FFMA R12, R0, R17, RZ ;  /* 0x00000011000c7223 */ /* 0x000fc800000000ff */
[----:B------:R-:W-:-:S04]  /*0670*/  FFMA R14, R15, R12, R0 ;  /* 0x0000000c0f0e7223 */ /* 0x000fc80000000000 */
[----:B------:R-:W-:-:S04]  /*0680*/  FFMA R14, R17, R14, R12 ;  /* 0x0000000e110e7223 */ /* 0x000fc8000000000c */
[----:B------:R-:W-:-:S04]  /*0690*/  FFMA R15, R15, R14, R0 ;  /* 0x0000000e0f0f7223 */ /* 0x000fc80000000000 */
[----:B------:R-:W-:-:S05]  /*06a0*/  FFMA R0, R17, R15, R14 ;  /* 0x0000000f11007223 */ /* 0x000fca000000000e */
[----:B------:R-:W-:-:S04]  /*06b0*/  SHF.R.U32.HI R12, RZ, 0x17, R0 ;  /* 0x00000017ff0c7819 */ /* 0x000fc80000011600 */
[----:B------:R-:W-:-:S05]  /*06c0*/  LOP3.LUT R12, R12, 0xff, RZ, 0xc0, !PT ;  /* 0x000000ff0c0c7812 */ /* 0x000fca00078ec0ff */
[----:B------:R-:W-:-:S04]  /*06d0*/  IMAD.IADD R16, R12, 0x1, R13 ;  /* 0x000000010c107824 */ /* 0x000fc800078e020d */
[----:B------:R-:W-:-:S05]  /*06e0*/  VIADD R11, R16, 0xffffffff ;  /* 0xffffffff100b7836 */ /* 0x000fca0000000000 */
[----:B------:R-:W-:-:S13]  /*06f0*/  ISETP.GE.U32.AND P0, PT, R11, 0xfe, PT ;  /* 0x000000fe0b00780c */ /* 0x000fda0003f06070 */
[----:B------:R-:W-:Y:S05]  /*0700*/  @!P0 BRA `(.L_x_10) ;  /* 0x0000000000808947 */ /* 0x000fea0003800000 */
[----:B------:R-:W-:-:S13]  /*0710*/  ISETP.GT.AND P0, PT, R16, 0xfe, PT ;  /* 0x000000fe1000780c */ /* 0x000fda0003f04270 */
[----:B------:R-:W-:Y:S05]  /*0720*/  @P0 BRA `(.L_x_11) ;  /* 0x00000000006c0947 */ /* 0x000fea0003800000 */
[----:B------:R-:W-:-:S13]  /*0730*/  ISETP.GE.AND P0, PT, R16, 0x1, PT ;  /* 0x000000011000780c */ /* 0x000fda0003f06270 */
[----:B------:R-:W-:Y:S05]  /*0740*/  @P0 BRA `(.L_x_12) ;  /* 0x0000000000740947 */ /* 0x000fea0003800000 */
[----:B------:R-:W-:Y:S02]  /*0750*/  ISETP.GE.AND P0, PT, R16, -0x18, PT ;  /* 0xffffffe81000780c */ /* 0x000fe40003f06270 */
[----:B------:R-:W-:-:S11]  /*0760*/  LOP3.LUT R0, R0, 0x80000000, RZ, 0xc0, !PT ;  /* 0x8000000000007812 */ /* 0x000fd600078ec0ff */
[----:B------:R-:W-:Y:S05]  /*0770*/  @!P0 BRA `(.L_x_12) ;  /* 0x0000000000688947 */ /* 0x000fea0003800000 */
[CCC-:B------:R-:W-:Y:S01]  /*0780*/  FFMA.RZ R11, R17.reuse, R15.reuse, R14.reuse ;  /* 0x0000000f110b7223 */ /* 0x1c0fe2000000c00e */
[-CC-:B------:R-:W-:Y:S01]  /*0790*/  FFMA.RM R12, R17, R15.reuse, R14.reuse ;  /* 0x0000000f110c7223 */ /* 0x180fe2000000400e */
[C---:B------:R-:W-:Y:S02]  /*07a0*/  ISETP.NE.AND P2, PT, R16.reuse, RZ, PT ;  /* 0x000000ff1000720c */ /* 0x040fe40003f45270 */
[C---:B------:R-:W-:Y:S02]  /*07b0*/  ISETP.NE.AND P1, PT, R16.reuse, RZ, PT ;  /* 0x000000ff1000720c */ /* 0x040fe40003f25270 */
[----:B------:R-:W-:Y:S01]  /*07c0*/  LOP3.LUT R13, R11, 0x7fffff, RZ, 0xc0, !PT ;  /* 0x007fffff0b0d7812 */ /* 0x000fe200078ec0ff */
[----:B------:R-:W-:Y:S01]  /*07d0*/  FFMA.RP R11, R17, R15, R14 ;  /* 0x0000000f110b7223 */ /* 0x000fe2000000800e */
[----:B------:R-:W-:Y:S02]  /*07e0*/  VIADD R14, R16, 0x20 ;  /* 0x00000020100e7836 */ /* 0x000fe40000000000 */
[----:B------:R-:W-:Y:S01]  /*07f0*/  LOP3.LUT R13, R13, 0x800000, RZ, 0xfc, !PT ;  /* 0x008000000d0d7812 */ /* 0x000fe200078efcff */
[----:B------:R-:W-:Y:S01]  /*0800*/  IMAD.MOV R15, RZ, RZ, -R16 ;  /* 0x000000ffff0f7224 */ /* 0x000fe200078e0a10 */
[----:B------:R-:W-:-:S02]  /*0810*/  FSETP.NEU.FTZ.AND P0, PT, R11, R12, PT ;  /* 0x0000000c0b00720b */ /* 0x000fc40003f1d000 */
[----:B------:R-:W-:Y:S02]  /*0820*/  SHF.L.U32 R14, R13, R14, RZ ;  /* 0x0000000e0d0e7219 */ /* 0x000fe400000006ff */
[----:B------:R-:W-:Y:S02]  /*0830*/  SEL R12, R15, RZ, P2 ;  /* 0x000000ff0f0c7207 */ /* 0x000fe40001000000 */
[----:B------:R-:W-:Y:S02]  /*0840*/  ISETP.NE.AND P1, PT, R14, RZ, P1 ;  /* 0x000000ff0e00720c */ /* 0x000fe40000f25270 */
[----:B------:R-:W-:Y:S02]  /*0850*/  SHF.R.U32.HI R12, RZ, R12, R13 ;  /* 0x0000000cff0c7219 */ /* 0x000fe4000001160d */
[----:B------:R-:W-:Y:S02]  /*0860*/  PLOP3.LUT P0, PT, P0, P1, PT, 0xf8, 0x8f ;  /* 0x00000000008f781c */ /* 0x000fe40000703f70 */
[----:B------:R-:W-:-:S02]  /*0870*/  SHF.R.U32.HI R14, RZ, 0x1, R12 ;  /* 0x00000001ff0e7819 */ /* 0x000fc4000001160c */
[----:B------:R-:W-:-:S04]  /*0880*/  SEL R11, RZ, 0x1, !P0 ;  /* 0x00000001ff0b7807 */ /* 0x000fc80004000000 */
[----:B------:R-:W-:-:S04]  /*0890*/  LOP3.LUT R11, R11, 0x1, R14, 0xf8, !PT ;  /* 0x000000010b0b7812 */ /* 0x000fc800078ef80e */
[----:B------:R-:W-:-:S05]  /*08a0*/  LOP3.LUT R11, R11, R12, RZ, 0xc0, !PT ;  /* 0x0000000c0b0b7212 */ /* 0x000fca00078ec0ff */
[----:B------:R-:W-:-:S05]  /*08b0*/  IMAD.IADD R11, R14, 0x1, R11 ;  /* 0x000000010e0b7824 */ /* 0x000fca00078e020b */
[----:B------:R-:W-:Y:S01]  /*08c0*/  LOP3.LUT R0, R11, R0, RZ, 0xfc, !PT ;  /* 0x000000000b007212 */ /* 0x000fe200078efcff */
[----:B------:R-:W-:Y:S06]  /*08d0*/  BRA `(.L_x_12) ;  /* 0x0000000000107947 */ /* 0x000fec0003800000 */
.L_x_11:
[----:B------:R-:W-:-:S04]  /*08e0*/  LOP3.LUT R0, R0, 0x80000000, RZ, 0xc0, !PT ;  /* 0x8000000000007812 */ /* 0x000fc800078ec0ff */
[----:B------:R-:W-:Y:S01]  /*08f0*/  LOP3.LUT R0, R0, 0x7f800000, RZ, 0xfc, !PT ;  /* 0x7f80000000007812 */ /* 0x000fe200078efcff */
[----:B------:R-:W-:Y:S06]  /*0900*/  BRA `(.L_x_12) ;  /* 0x0000000000047947 */ /* 0x000fec0003800000 */
.L_x_10:
[----:B------:R-:W-:-:S07]  /*0910*/  IMAD R0, R13, 0x800000, R0 ;  /* 0x008000000d007824 */ /* 0x000fce00078e0200 */
.L_x_12:
[----:B------:R-:W-:Y:S05]  /*0920*/  BSYNC.RECONVERGENT B2 ;  /* 0x0000000000027941 */ /* 0x000fea0003800200 */
.L_x_9:
[----:B------:R-:W-:Y:S05]  /*0930*/  BRA `(.L_x_13) ;  /* 0x0000000000207947 */ /* 0x000fea0003800000 */
.L_x_8:
[----:B------:R-:W-:-:S04]  /*0940*/  LOP3.LUT R0, R13, 0x80000000, R12, 0x48, !PT ;  /* 0x800000000d007812 */ /* 0x000fc800078e480c */
[----:B------:R-:W-:Y:S01]  /*0950*/  LOP3.LUT R0, R0, 0x7f800000, RZ, 0xfc, !PT ;  /* 0x7f80000000007812 */ /* 0x000fe200078efcff */
[----:B------:R-:W-:Y:S06]  /*0960*/  BRA `(.L_x_13) ;  /* 0x0000000000147947 */ /* 0x000fec0003800000 */
.L_x_7:
[----:B------:R-:W-:Y:S01]  /*0970*/  LOP3.LUT R0, R13, 0x80000000, R12, 0x48, !PT ;  /* 0x800000000d007812 */ /* 0x000fe200078e480c */
[----:B------:R-:W-:Y:S06]  /*0980*/  BRA `(.L_x_13) ;  /* 0x00000000000c7947 */ /* 0x000fec0003800000 */
.L_x_6:
[----:B------:R-:W0:Y:S01]  /*0990*/  MUFU.RSQ R0, -QNAN ;  /* 0xffc0000000007908 */ /* 0x000e220000001400 */
[----:B------:R-:W-:Y:S05]  /*09a0*/  BRA `(.L_x_13) ;  /* 0x0000000000047947 */ /* 0x000fea0003800000 */
.L_x_5:
[----:B------:R-:W-:-:S07]  /*09b0*/  FADD.FTZ R0, R0, 255 ;  /* 0x437f000000007421 */ /* 0x000fce0000010000 */
.L_x_13:
[----:B------:R-:W-:Y:S05]  /*09c0*/  BSYNC.RECONVERGENT B0 ;  /* 0x0000000000007941 */ /* 0x000fea0003800200 */
.L_x_2:
[----:B------:R-:W-:-:S04]  /*09d0*/  IMAD.MOV.U32 R11, RZ, RZ, 0x0 ;  /* 0x00000000ff0b7424 */ /* 0x000fc800078e00ff */
[----:B0-----:R-:W-:Y:S05]  /*09e0*/  RET.REL.NODEC R10 `(_Z13overlayKernelP6uchar4S0_ii) ;  /* 0xfffffff40a847950 */ /* 0x001fea0003c3ffff */
.L_x_14:
[----:B------:R-:W-:-:S00]  /*09f0*/  BRA `(.L_x_14) ;  /* 0xfffffffc00fc7947 */ /* 0x000fc0000383ffff */
[----:B------:R-:W-:-:S00]  /*0a00*/  NOP ;  /* 0x0000000000007918 */ /* 0x000fc00000000000 */
[----:B------:R-:W-:-:S00]  /*0a10*/  NOP ;  /* 0x0000000000007918 */ /* 0x000fc00000000000 */
[----:B------:R-:W-:-:S00]  /*0a20*/  NOP ;  /* 0x0000000000007918 */ /* 0x000fc00000000000 */
[----:B------:R-:W-:-:S00]  /*0a30*/  NOP ;  /* 0x0000000000007918 */ /* 0x000fc00000000000 */
[----:B------:R-:W-:-:S00]  /*0a40*/  NOP ;  /* 0x0000000000007918 */ /* 0x000fc00000000000 */
[----:B------:R-:W-:-:S00]  /*0a50*/  NOP ;  /* 0x0000000000007918 */ /* 0x000fc00000000000 */
[----:B------:R-:W-:-:S00]  /*0a60*/  NOP ;  /* 0x0000000000007918 */ /* 0x000fc00000000000 */
[----:B------:R-:W-:-:S00]  /*0a70*/  NOP ;  /* 0x0000000000007918 */ /* 0x000fc00000000000 */
.L_x_15:


//--------------------- .nv.shared.reserved.0     --------------------------
	.section	.nv.shared.reserved.0,"aw",@nobits
	.weak		__nv_reservedSMEM_offset_0_alias
	.size		__nv_reservedSMEM_offset_0_alias, 0, 64
	.other		__nv_reservedSMEM_offset_0_alias,@"STO_CUDA_RESERVED_SHARED STV_DEFAULT"
__nv_reservedSMEM_offset_0_alias:
	.zero		0
	.zero		64


//--------------------- .nv.constant0._Z13overlayKernelP6uchar4S0_ii --------------------------
	.section	.nv.constant0._Z13overlayKernelP6uchar4S0_ii,"a",@progbits
	.sectionflags	@""
	.align	4
.nv.constant0._Z13overlayKernelP6uchar4S0_ii:
	.zero		920


//--------------------- SYMBOLS --------------------------

	.type		.nv.reservedSmem.offset0,@object
	.size		.nv.reservedSmem.offset0,0x4
